//
// Generated by NVIDIA NVVM Compiler
//
// Compiler Build ID: CL-36424714
// Cuda compilation tools, release 13.0, V13.0.88
// Based on NVVM 20.0.0
//

.version 9.0
.target sm_100
.address_size 64

	// .globl	_Z10kernel_SumPdS_S_i

.visible .entry _Z10kernel_SumPdS_S_i(
	.param .u64 .ptr .align 1 _Z10kernel_SumPdS_S_i_param_0,
	.param .u64 .ptr .align 1 _Z10kernel_SumPdS_S_i_param_1,
	.param .u64 .ptr .align 1 _Z10kernel_SumPdS_S_i_param_2,
	.param .u32 _Z10kernel_SumPdS_S_i_param_3
)
{
	.reg .pred 	%p<2>;
	.reg .b32 	%r<6>;
	.reg .b64 	%rd<11>;
	.reg .b64 	%fd<4>;

	ld.param.u64 	%rd1, [_Z10kernel_SumPdS_S_i_param_0];
	ld.param.u64 	%rd2, [_Z10kernel_SumPdS_S_i_param_1];
	ld.param.u64 	%rd3, [_Z10kernel_SumPdS_S_i_param_2];
	ld.param.u32 	%r2, [_Z10kernel_SumPdS_S_i_param_3];
	mov.u32 	%r3, %ntid.x;
	mov.u32 	%r4, %ctaid.x;
	mov.u32 	%r5, %tid.x;
	mad.lo.s32 	%r1, %r3, %r4, %r5;
	setp.ge.s32 	%p1, %r1, %r2;
	@%p1 bra 	$L__BB0_2;
	cvta.to.global.u64 	%rd4, %rd1;
	cvta.to.global.u64 	%rd5, %rd2;
	cvta.to.global.u64 	%rd6, %rd3;
	mul.wide.s32 	%rd7, %r1, 8;
	add.s64 	%rd8, %rd4, %rd7;
	ld.global.f64 	%fd1, [%rd8];
	add.s64 	%rd9, %rd5, %rd7;
	ld.global.f64 	%fd2, [%rd9];
	add.f64 	%fd3, %fd1, %fd2;
	add.s64 	%rd10, %rd6, %rd7;
	st.global.f64 	[%rd10], %fd3;
$L__BB0_2:
	ret;

}


// ===== COMPILED SASS (sm_100) =====

	.target	sm_100

	.elftype	@"ET_EXEC"


//--------------------- .note.nv.tkinfo           --------------------------
	.section	.note.nv.tkinfo,"",@"SHT_NOTE"
	.sectionflags	@"SHF_NOTE_NV_TKINFO"
	.tkinfo
        /*0018*/ 	.word	0x00000002
        /*0030*/ 	.string	""
        /*0030*/ 	.string	"ptxas"
        /*0030*/ 	.string	"Cuda compilation tools, release 13.0, V13.0.88"
        /*0030*/ 	.string	"Build cuda_13.0.r13.0/compiler.36424714_0"
        /*0030*/ 	.string	"-arch sm_100 -m 64 "



//--------------------- .note.nv.cuinfo           --------------------------
	.section	.note.nv.cuinfo,"",@"SHT_NOTE"
	.sectionflags	@"SHF_NOTE_NV_CUINFO"
        /*0018*/ 	.short	0x0002
        /*001a*/ 	.short	0x0064
        /*001c*/ 	.short	0x0082
	.zero		2


//--------------------- .nv.info                  --------------------------
	.section	.nv.info,"",@"SHT_CUDA_INFO"
	.align	4


	//----- nvinfo : EIATTR_REGCOUNT
	.align		4
        /*0000*/ 	.byte	0x04, 0x2f
        /*0002*/ 	.short	(.L_1 - .L_0)
	.align		4
.L_0:
        /*0004*/ 	.word	index@(_Z10kernel_SumPdS_S_i)
        /*0008*/ 	.word	0x0000000e


	//----- nvinfo : EIATTR_FRAME_SIZE
	.align		4
.L_1:
        /*000c*/ 	.byte	0x04, 0x11
        /*000e*/ 	.short	(.L_3 - .L_2)
	.align		4
.L_2:
        /*0010*/ 	.word	index@(_Z10kernel_SumPdS_S_i)
        /*0014*/ 	.word	0x00000000


	//----- nvinfo : EIATTR_MIN_STACK_SIZE
	.align		4
.L_3:
        /*0018*/ 	.byte	0x04, 0x12
        /*001a*/ 	.short	(.L_5 - .L_4)
	.align		4
.L_4:
        /*001c*/ 	.word	index@(_Z10kernel_SumPdS_S_i)
        /*0020*/ 	.word	0x00000000
.L_5:


//--------------------- .nv.compat                --------------------------
	.section	.nv.compat,"",@"SHT_CUDA_COMPAT_INFO"
	.align	4
        /*0000*/ 	.byte	0x02, 0x09, 0x00, 0x00, 0x02, 0x02, 0x01, 0x00, 0x02, 0x05, 0x05, 0x00, 0x03, 0x07, 0x01, 0x01
        /*0010*/ 	.byte	0x02, 0x03, 0x00, 0x00, 0x02, 0x06, 0x01, 0x00, 0x04, 0x0b, 0x08, 0x00, 0x01, 0x00, 0x00, 0x00
        /*0020*/ 	.byte	0x00, 0x00, 0x00, 0x00


//--------------------- .nv.info._Z10kernel_SumPdS_S_i --------------------------
	.section	.nv.info._Z10kernel_SumPdS_S_i,"",@"SHT_CUDA_INFO"
	.sectionflags	@""
	.align	4


	//----- nvinfo : EIATTR_CUDA_API_VERSION
	.align		4
        /*0000*/ 	.byte	0x04, 0x37
        /*0002*/ 	.short	(.L_7 - .L_6)
.L_6:
        /*0004*/ 	.word	0x00000082


	//----- nvinfo : EIATTR_KPARAM_INFO
	.align		4
.L_7:
        /*0008*/ 	.byte	0x04, 0x17
        /*000a*/ 	.short	(.L_9 - .L_8)
.L_8:
        /*000c*/ 	.word	0x00000000
        /*0010*/ 	.short	0x0003
        /*0012*/ 	.short	0x0018
        /*0014*/ 	.byte	0x00, 0xf0, 0x11, 0x00


	//----- nvinfo : EIATTR_KPARAM_INFO
	.align		4
.L_9:
        /*0018*/ 	.byte	0x04, 0x17
        /*001a*/ 	.short	(.L_11 - .L_10)
.L_10:
        /*001c*/ 	.word	0x00000000
        /*0020*/ 	.short	0x0002
        /*0022*/ 	.short	0x0010
        /*0024*/ 	.byte	0x00, 0xf5, 0x21, 0x00


	//----- nvinfo : EIATTR_KPARAM_INFO
	.align		4
.L_11:
        /*0028*/ 	.byte	0x04, 0x17
        /*002a*/ 	.short	(.L_13 - .L_12)
.L_12:
        /*002c*/ 	.word	0x00000000
        /*0030*/ 	.short	0x0001
        /*0032*/ 	.short	0x0008
        /*0034*/ 	.byte	0x00, 0xf5, 0x21, 0x00


	//----- nvinfo : EIATTR_KPARAM_INFO
	.align		4
.L_13:
        /*0038*/ 	.byte	0x04, 0x17
        /*003a*/ 	.short	(.L_15 - .L_14)
.L_14:
        /*003c*/ 	.word	0x00000000
        /*0040*/ 	.short	0x0000
        /*0042*/ 	.short	0x0000
        /*0044*/ 	.byte	0x00, 0xf5, 0x21, 0x00


	//----- nvinfo : EIATTR_SPARSE_MMA_MASK
	.align		4
.L_15:
        /*0048*/ 	.byte	0x03, 0x50
        /*004a*/ 	.short	0x0000


	//----- nvinfo : EIATTR_MAXREG_COUNT
	.align		4
        /*004c*/ 	.byte	0x03, 0x1b
        /*004e*/ 	.short	0x00ff


	//----- nvinfo : EIATTR_MERCURY_ISA_VERSION
	.align		4
        /*0050*/ 	.byte	0x03, 0x5f
        /*0052*/ 	.short	0x0101


	//----- nvinfo : EIATTR_VRC_CTA_INIT_COUNT
	.align		4
        /*0054*/ 	.byte	0x02, 0x4a
	.zero		1
	.zero		1


	//----- nvinfo : EIATTR_EXIT_INSTR_OFFSETS
	.align		4
        /*0058*/ 	.byte	0x04, 0x1c
        /*005a*/ 	.short	(.L_17 - .L_16)


	//   ....[0]....
.L_16:
        /*005c*/ 	.word	0x00000070


	//   ....[1]....
        /*0060*/ 	.word	0x00000130


	//----- nvinfo : EIATTR_CBANK_PARAM_SIZE
	.align		4
.L_17:
        /*0064*/ 	.byte	0x03, 0x19
        /*0066*/ 	.short	0x001c


	//----- nvinfo : EIATTR_PARAM_CBANK
	.align		4
        /*0068*/ 	.byte	0x04, 0x0a
        /*006a*/ 	.short	(.L_19 - .L_18)
	.align		4
.L_18:
        /*006c*/ 	.word	index@(.nv.constant0._Z10kernel_SumPdS_S_i)
        /*0070*/ 	.short	0x0380
        /*0072*/ 	.short	0x001c


	//----- nvinfo : EIATTR_SW_WAR
	.align		4
.L_19:
        /*0074*/ 	.byte	0x04, 0x36
        /*0076*/ 	.short	(.L_21 - .L_20)
.L_20:
        /*0078*/ 	.word	0x00000008
.L_21:


//--------------------- .nv.callgraph             --------------------------
	.section	.nv.callgraph,"",@"SHT_CUDA_CALLGRAPH"
	.align	4
	.sectionentsize	8
	.align		4
        /*0000*/ 	.word	0x00000000
	.align		4
        /*0004*/ 	.word	0xffffffff
	.align		4
        /*0008*/ 	.word	0x00000000
	.align		4
        /*000c*/ 	.word	0xfffffffe
	.align		4
        /*0010*/ 	.word	0x00000000
	.align		4
        /*0014*/ 	.word	0xfffffffd
	.align		4
        /*0018*/ 	.word	0x00000000
	.align		4
        /*001c*/ 	.word	0xfffffffc


//--------------------- .text._Z10kernel_SumPdS_S_i --------------------------
	.section	.text._Z10kernel_SumPdS_S_i,"ax",@progbits
	.align	128
        .global         _Z10kernel_SumPdS_S_i
        .type           _Z10kernel_SumPdS_S_i,@function
        .size           _Z10kernel_SumPdS_S_i,(.L_x_1 - _Z10kernel_SumPdS_S_i)
        .other          _Z10kernel_SumPdS_S_i,@"STO_CUDA_ENTRY STV_DEFAULT"
_Z10kernel_SumPdS_S_i:
.text._Z10kernel_SumPdS_S_i:
[----:B------:R-:W-:Y:S01]  /*0000*/  LDC R1, c[0x0][0x37c] ;  /* 0x0000df00ff017b82 */ /* 0x000fe20000000800 */
[----:B------:R-:W0:Y:S01]  /*0010*/  S2R R11, SR_CTAID.X ;  /* 0x00000000000b7919 */ /* 0x000e220000002500 */
[----:B------:R-:W0:Y:S01]  /*0020*/  LDCU UR4, c[0x0][0x360] ;  /* 0x00006c00ff0477ac */ /* 0x000e220008000800 */
[----:B------:R-:W0:Y:S01]  /*0030*/  S2R R0, SR_TID.X ;  /* 0x0000000000007919 */ /* 0x000e220000002100 */
[----:B------:R-:W1:Y:S01]  /*0040*/  LDCU UR5, c[0x0][0x398] ;  /* 0x00007300ff0577ac */ /* 0x000e620008000800 */
[----:B0-----:R-:W-:-:S05]  /*0050*/  IMAD R11, R11, UR4, R0 ;  /* 0x000000040b0b7c24 */ /* 0x001fca000f8e0200 */
[----:B-1----:R-:W-:-:S13]  /*0060*/  ISETP.GE.AND P0, PT, R11, UR5, PT ;  /* 0x000000050b007c0c */ /* 0x002fda000bf06270 */
[----:B------:R-:W-:Y:S05]  /*0070*/  @P0 EXIT ;  /* 0x000000000000094d */ /* 0x000fea0003800000 */
[----:B------:R-:W0:Y:S01]  /*0080*/  LDC.64 R2, c[0x0][0x380] ;  /* 0x0000e000ff027b82 */ /* 0x000e220000000a00 */
[----:B------:R-:W1:Y:S07]  /*0090*/  LDCU.64 UR4, c[0x0][0x358] ;  /* 0x00006b00ff0477ac */ /* 0x000e6e0008000a00 */
[----:B------:R-:W2:Y:S08]  /*00a0*/  LDC.64 R4, c[0x0][0x388] ;  /* 0x0000e200ff047b82 */ /* 0x000eb00000000a00 */
[----:B------:R-:W3:Y:S01]  /*00b0*/  LDC.64 R8, c[0x0][0x390] ;  /* 0x0000e400ff087b82 */ /* 0x000ee20000000a00 */
[----:B0-----:R-:W-:-:S06]  /*00c0*/  IMAD.WIDE R2, R11, 0x8, R2 ;  /* 0x000000080b027825 */ /* 0x001fcc00078e0202 */
[----:B-1----:R-:W4:Y:S01]  /*00d0*/  LDG.E.64 R2, desc[UR4][R2.64] ;  /* 0x0000000402027981 */ /* 0x002f22000c1e1b00 */
[----:B--2---:R-:W-:-:S06]  /*00e0*/  IMAD.WIDE R4, R11, 0x8, R4 ;  /* 0x000000080b047825 */ /* 0x004fcc00078e0204 */
[----:B------:R-:W4:Y:S01]  /*00f0*/  LDG.E.64 R4, desc[UR4][R4.64] ;  /* 0x0000000404047981 */ /* 0x000f22000c1e1b00 */
[----:B---3--:R-:W-:Y:S01]  /*0100*/  IMAD.WIDE R8, R11, 0x8, R8 ;  /* 0x000000080b087825 */ /* 0x008fe200078e0208 */
[----:B----4-:R-:W-:-:S07]  /*0110*/  DADD R6, R2, R4 ;  /* 0x0000000002067229 */ /* 0x010fce0000000004 */
[----:B------:R-:W-:Y:S01]  /*0120*/  STG.E.64 desc[UR4][R8.64], R6 ;  /* 0x0000000608007986 */ /* 0x000fe2000c101b04 */
[----:B------:R-:W-:Y:S05]  /*0130*/  EXIT ;  /* 0x000000000000794d */ /* 0x000fea0003800000 */
.L_x_0:
[----:B------:R-:W-:-:S00]  /*0140*/  BRA `(.L_x_0) ;  /* 0xfffffffc00fc7947 */ /* 0x000fc0000383ffff */
[----:B------:R-:W-:-:S00]  /*0150*/  NOP ;  /* 0x0000000000007918 */ /* 0x000fc00000000000 */
        /* <DEDUP_REMOVED lines=10> */
.L_x_1:


//--------------------- .nv.shared.reserved.0     --------------------------
	.section	.nv.shared.reserved.0,"aw",@nobits
	.weak		__nv_reservedSMEM_offset_0_alias
	.size		__nv_reservedSMEM_offset_0_alias, 0, 64
	.other		__nv_reservedSMEM_offset_0_alias,@"STO_CUDA_RESERVED_SHARED STV_DEFAULT"
__nv_reservedSMEM_offset_0_alias:
	.zero		0
	.zero		64


//--------------------- .nv.constant0._Z10kernel_SumPdS_S_i --------------------------
	.section	.nv.constant0._Z10kernel_SumPdS_S_i,"a",@progbits
	.sectionflags	@""
	.align	4
.nv.constant0._Z10kernel_SumPdS_S_i:
	.zero		924


//--------------------- SYMBOLS --------------------------

	.type		.nv.reservedSmem.offset0,@object
	.size		.nv.reservedSmem.offset0,0x4
